	.headerflags	@"EF_CUDA_TEXMODE_UNIFIED EF_CUDA_64BIT_ADDRESS EF_CUDA_ACCELERATORS EF_CUDA_SM90 EF_CUDA_VIRTUAL_SM(EF_CUDA_SM90)"
	.elftype	@"ET_EXEC"


//--------------------- .nv.info                  --------------------------
	.section	.nv.info,"",@"SHT_CUDA_INFO"
	.align	4


	//----- nvinfo : EIATTR_REGCOUNT
	.align		4
        /*0000*/ 	.byte	0x04, 0x2f
        /*0002*/ 	.short	(.L_1 - .L_0)
	.align		4
.L_0:
        /*0004*/ 	.word	index@(triton_poi_fused__unsafe_index_add_convolution_mul_sub_25)
        /*0008*/ 	.word	0x00000014


	//----- nvinfo : EIATTR_MIN_STACK_SIZE
	.align		4
.L_1:
        /*000c*/ 	.byte	0x04, 0x12
        /*000e*/ 	.short	(.L_3 - .L_2)
	.align		4
.L_2:
        /*0010*/ 	.word	index@(triton_poi_fused__unsafe_index_add_convolution_mul_sub_25)
        /*0014*/ 	.word	0x00000000


	//----- nvinfo : EIATTR_FRAME_SIZE
	.align		4
.L_3:
        /*0018*/ 	.byte	0x04, 0x11
        /*001a*/ 	.short	(.L_5 - .L_4)
	.align		4
.L_4:
        /*001c*/ 	.word	index@(triton_poi_fused__unsafe_index_add_convolution_mul_sub_25)
        /*0020*/ 	.word	0x00000000


	//----- nvinfo : EIATTR_MIN_STACK_SIZE
	.align		4
.L_5:
        /*0024*/ 	.byte	0x04, 0x12
        /*0026*/ 	.short	(.L_7 - .L_6)
	.align		4
.L_6:
        /*0028*/ 	.word	index@(triton_poi_fused__unsafe_index_add_convolution_mul_sub_25)
        /*002c*/ 	.word	0x00000000
.L_7:


//--------------------- .nv.info.triton_poi_fused__unsafe_index_add_convolution_mul_sub_25 --------------------------
	.section	.nv.info.triton_poi_fused__unsafe_index_add_convolution_mul_sub_25,"",@"SHT_CUDA_INFO"
	.sectionflags	@""
	.align	4


	//----- nvinfo : EIATTR_CUDA_API_VERSION
	.align		4
        /*0000*/ 	.byte	0x04, 0x37
        /*0002*/ 	.short	(.L_9 - .L_8)
.L_8:
        /*0004*/ 	.word	0x0000007c


	//----- nvinfo : EIATTR_KPARAM_INFO
	.align		4
.L_9:
        /*0008*/ 	.byte	0x04, 0x17
        /*000a*/ 	.short	(.L_11 - .L_10)
.L_10:
        /*000c*/ 	.word	0x00000000
        /*0010*/ 	.short	0x000a
        /*0012*/ 	.short	0x004c
        /*0014*/ 	.byte	0x00, 0xf0, 0x11, 0x00


	//----- nvinfo : EIATTR_KPARAM_INFO
	.align		4
.L_11:
        /*0018*/ 	.byte	0x04, 0x17
        /*001a*/ 	.short	(.L_13 - .L_12)
.L_12:
        /*001c*/ 	.word	0x00000000
        /*0020*/ 	.short	0x0009
        /*0022*/ 	.short	0x0048
        /*0024*/ 	.byte	0x00, 0xf0, 0x11, 0x00


	//----- nvinfo : EIATTR_KPARAM_INFO
	.align		4
.L_13:
        /*0028*/ 	.byte	0x04, 0x17
        /*002a*/ 	.short	(.L_15 - .L_14)
.L_14:
        /*002c*/ 	.word	0x00000000
        /*0030*/ 	.short	0x0008
        /*0032*/ 	.short	0x0040
        /*0034*/ 	.byte	0x00, 0xf4, 0x21, 0x00


	//----- nvinfo : EIATTR_KPARAM_INFO
	.align		4
.L_15:
        /*0038*/ 	.byte	0x04, 0x17
        /*003a*/ 	.short	(.L_17 - .L_16)
.L_16:
        /*003c*/ 	.word	0x00000000
        /*0040*/ 	.short	0x0007
        /*0042*/ 	.short	0x0038
        /*0044*/ 	.byte	0x00, 0xf4, 0x21, 0x00


	//----- nvinfo : EIATTR_KPARAM_INFO
	.align		4
.L_17:
        /*0048*/ 	.byte	0x04, 0x17
        /*004a*/ 	.short	(.L_19 - .L_18)
.L_18:
        /*004c*/ 	.word	0x00000000
        /*0050*/ 	.short	0x0006
        /*0052*/ 	.short	0x0030
        /*0054*/ 	.byte	0x00, 0xf4, 0x21, 0x00


	//----- nvinfo : EIATTR_KPARAM_INFO
	.align		4
.L_19:
        /*0058*/ 	.byte	0x04, 0x17
        /*005a*/ 	.short	(.L_21 - .L_20)
.L_20:
        /*005c*/ 	.word	0x00000000
        /*0060*/ 	.short	0x0005
        /*0062*/ 	.short	0x0028
        /*0064*/ 	.byte	0x00, 0xf4, 0x21, 0x00


	//----- nvinfo : EIATTR_KPARAM_INFO
	.align		4
.L_21:
        /*0068*/ 	.byte	0x04, 0x17
        /*006a*/ 	.short	(.L_23 - .L_22)
.L_22:
        /*006c*/ 	.word	0x00000000
        /*0070*/ 	.short	0x0004
        /*0072*/ 	.short	0x0020
        /*0074*/ 	.byte	0x00, 0xf4, 0x21, 0x00


	//----- nvinfo : EIATTR_KPARAM_INFO
	.align		4
.L_23:
        /*0078*/ 	.byte	0x04, 0x17
        /*007a*/ 	.short	(.L_25 - .L_24)
.L_24:
        /*007c*/ 	.word	0x00000000
        /*0080*/ 	.short	0x0003
        /*0082*/ 	.short	0x0018
        /*0084*/ 	.byte	0x00, 0xf4, 0x21, 0x00


	//----- nvinfo : EIATTR_KPARAM_INFO
	.align		4
.L_25:
        /*0088*/ 	.byte	0x04, 0x17
        /*008a*/ 	.short	(.L_27 - .L_26)
.L_26:
        /*008c*/ 	.word	0x00000000
        /*0090*/ 	.short	0x0002
        /*0092*/ 	.short	0x0010
        /*0094*/ 	.byte	0x00, 0xf4, 0x21, 0x00


	//----- nvinfo : EIATTR_KPARAM_INFO
	.align		4
.L_27:
        /*0098*/ 	.byte	0x04, 0x17
        /*009a*/ 	.short	(.L_29 - .L_28)
.L_28:
        /*009c*/ 	.word	0x00000000
        /*00a0*/ 	.short	0x0001
        /*00a2*/ 	.short	0x0008
        /*00a4*/ 	.byte	0x00, 0xf4, 0x21, 0x00


	//----- nvinfo : EIATTR_KPARAM_INFO
	.align		4
.L_29:
        /*00a8*/ 	.byte	0x04, 0x17
        /*00aa*/ 	.short	(.L_31 - .L_30)
.L_30:
        /*00ac*/ 	.word	0x00000000
        /*00b0*/ 	.short	0x0000
        /*00b2*/ 	.short	0x0000
        /*00b4*/ 	.byte	0x00, 0xf4, 0x21, 0x00


	//----- nvinfo : EIATTR_SPARSE_MMA_MASK
	.align		4
.L_31:
        /*00b8*/ 	.byte	0x03, 0x50
        /*00ba*/ 	.short	0x0000


	//----- nvinfo : EIATTR_MAXREG_COUNT
	.align		4
        /*00bc*/ 	.byte	0x03, 0x1b
        /*00be*/ 	.short	0x00ff


	//----- nvinfo : EIATTR_EXIT_INSTR_OFFSETS
	.align		4
        /*00c0*/ 	.byte	0x04, 0x1c
        /*00c2*/ 	.short	(.L_33 - .L_32)


	//   ....[0]....
.L_32:
        /*00c4*/ 	.word	0x00000380


	//   ....[1]....
        /*00c8*/ 	.word	0x000003a0


	//----- nvinfo : EIATTR_REQNTID
	.align		4
.L_33:
        /*00cc*/ 	.byte	0x04, 0x10
        /*00ce*/ 	.short	(.L_35 - .L_34)
.L_34:
        /*00d0*/ 	.word	0x00000080
        /*00d4*/ 	.word	0x00000001
        /*00d8*/ 	.word	0x00000001


	//----- nvinfo : EIATTR_CBANK_PARAM_SIZE
	.align		4
.L_35:
        /*00dc*/ 	.byte	0x03, 0x19
        /*00de*/ 	.short	0x0050


	//----- nvinfo : EIATTR_PARAM_CBANK
	.align		4
        /*00e0*/ 	.byte	0x04, 0x0a
        /*00e2*/ 	.short	(.L_37 - .L_36)
	.align		4
.L_36:
        /*00e4*/ 	.word	index@(.nv.constant0.triton_poi_fused__unsafe_index_add_convolution_mul_sub_25)
        /*00e8*/ 	.short	0x0210
        /*00ea*/ 	.short	0x0050


	//----- nvinfo : EIATTR_SW_WAR
	.align		4
.L_37:
        /*00ec*/ 	.byte	0x04, 0x36
        /*00ee*/ 	.short	(.L_39 - .L_38)
.L_38:
        /*00f0*/ 	.word	0x00000008
.L_39:


//--------------------- .nv.callgraph             --------------------------
	.section	.nv.callgraph,"",@"SHT_CUDA_CALLGRAPH"
	.align	4
	.sectionentsize	8
	.align		4
        /*0000*/ 	.word	0x00000000
	.align		4
        /*0004*/ 	.word	0xffffffff
	.align		4
        /*0008*/ 	.word	0x00000000
	.align		4
        /*000c*/ 	.word	0xfffffffe
	.align		4
        /*0010*/ 	.word	0x00000000
	.align		4
        /*0014*/ 	.word	0xfffffffd
	.align		4
        /*0018*/ 	.word	0x00000000
	.align		4
        /*001c*/ 	.word	0xfffffffc


//--------------------- .text.triton_poi_fused__unsafe_index_add_convolution_mul_sub_25 --------------------------
	.section	.text.triton_poi_fused__unsafe_index_add_convolution_mul_sub_25,"ax",@progbits
	.sectionflags	@"SHF_BARRIERS=1"
	.align	128
        .global         triton_poi_fused__unsafe_index_add_convolution_mul_sub_25
        .type           triton_poi_fused__unsafe_index_add_convolution_mul_sub_25,@function
        .size           triton_poi_fused__unsafe_index_add_convolution_mul_sub_25,(.L_x_1 - triton_poi_fused__unsafe_index_add_convolution_mul_sub_25)
        .other          triton_poi_fused__unsafe_index_add_convolution_mul_sub_25,@"STO_CUDA_ENTRY STV_DEFAULT"
triton_poi_fused__unsafe_index_add_convolution_mul_sub_25:
.text.triton_poi_fused__unsafe_index_add_convolution_mul_sub_25:
[----:B------:R-:W0:Y:S02]  /*0000*/  LDC R1, c[0x0][0x28] ;  /* 0x00000a00ff017b82 */ /* 0x000e240000000800 */
[----:B------:R-:W1:Y:S01]  /*0010*/  S2R R0, SR_TID.X ;  /* 0x0000000000007919 */ /* 0x000e620000002100 */
[----:B------:R-:W2:Y:S01]  /*0020*/  S2UR UR4, SR_CTAID.X ;  /* 0x00000000000479c3 */ /* 0x000ea20000002500 */
[----:B------:R-:W3:Y:S07]  /*0030*/  S2R R15, SR_CTAID.Y ;  /* 0x00000000000f7919 */ /* 0x000eee0000002600 */
[----:B------:R-:W4:Y:S08]  /*0040*/  LDC.64 R8, c[0x0][0x228] ;  /* 0x00008a00ff087b82 */ /* 0x000f300000000a00 */
[----:B------:R-:W5:Y:S01]  /*0050*/  LDC.64 R10, c[0x0][0x238] ;  /* 0x00008e00ff0a7b82 */ /* 0x000f620000000a00 */
[----:B--2---:R-:W-:-:S07]  /*0060*/  USHF.L.U32 UR4, UR4, 0x2, URZ ;  /* 0x0000000204047899 */ /* 0x004fce000800063f */
[----:B------:R-:W2:Y:S01]  /*0070*/  LDC.64 R6, c[0x0][0x248] ;  /* 0x00009200ff067b82 */ /* 0x000ea20000000a00 */
[----:B-1----:R-:W-:Y:S02]  /*0080*/  SHF.R.U32.HI R2, RZ, 0x5, R0 ;  /* 0x00000005ff027819 */ /* 0x002fe40000011600 */
[----:B------:R-:W-:-:S05]  /*0090*/  SHF.L.U32 R0, R0, 0x1, RZ ;  /* 0x0000000100007819 */ /* 0x000fca00000006ff */
[----:B------:R-:W1:Y:S01]  /*00a0*/  LDC.64 R4, c[0x0][0x210] ;  /* 0x00008400ff047b82 */ /* 0x000e620000000a00 */
[----:B------:R-:W-:Y:S02]  /*00b0*/  SGXT.U32 R2, R2, 0x2 ;  /* 0x000000020202781a */ /* 0x000fe40000000000 */
[----:B------:R-:W-:Y:S02]  /*00c0*/  LOP3.LUT R0, R0, 0x3e, RZ, 0xc0, !PT ;  /* 0x0000003e00007812 */ /* 0x000fe400078ec0ff */
[----:B------:R-:W-:Y:S01]  /*00d0*/  LOP3.LUT R12, R2, UR4, RZ, 0xfc, !PT ;  /* 0x00000004020c7c12 */ /* 0x000fe2000f8efcff */
[----:B------:R-:W-:Y:S01]  /*00e0*/  ULDC.64 UR4, c[0x0][0x208] ;  /* 0x0000820000047ab9 */ /* 0x000fe20000000a00 */
[----:B---3--:R-:W-:Y:S01]  /*00f0*/  LEA R15, R15, R0, 0x6 ;  /* 0x000000000f0f7211 */ /* 0x008fe200078e30ff */
[----:B------:R-:W3:Y:S01]  /*0100*/  LDC.64 R2, c[0x0][0x250] ;  /* 0x00009400ff027b82 */ /* 0x000ee20000000a00 */
[----:B------:R-:W-:Y:S02]  /*0110*/  LEA.HI R14, R12, R12, RZ, 0x1 ;  /* 0x0000000c0c0e7211 */ /* 0x000fe400078f08ff */
[----:B------:R-:W-:Y:S01]  /*0120*/  SHF.R.S32.HI R0, RZ, 0x1f, R15 ;  /* 0x0000001fff007819 */ /* 0x000fe2000001140f */
[----:B----4-:R-:W-:Y:S01]  /*0130*/  IMAD.WIDE R8, R15, 0x4, R8 ;  /* 0x000000040f087825 */ /* 0x010fe200078e0208 */
[----:B------:R-:W-:-:S02]  /*0140*/  LOP3.LUT R13, R14, 0xfffffffe, RZ, 0xc0, !PT ;  /* 0xfffffffe0e0d7812 */ /* 0x000fc400078ec0ff */
[----:B------:R-:W-:Y:S02]  /*0150*/  LEA.HI R0, R0, R15, RZ, 0x8 ;  /* 0x0000000f00007211 */ /* 0x000fe400078f40ff */
[----:B------:R-:W-:Y:S01]  /*0160*/  IADD3 R17, R12, -R13, RZ ;  /* 0x8000000d0c117210 */ /* 0x000fe20007ffe0ff */
[----:B------:R-:W4:Y:S01]  /*0170*/  LDG.E.EL.64 R8, desc[UR4][R8.64] ;  /* 0x0000000408087981 */ /* 0x000f22000c2e1b00 */
[C---:B------:R-:W-:Y:S01]  /*0180*/  LOP3.LUT R16, R0.reuse, 0xffffff00, RZ, 0xc0, !PT ;  /* 0xffffff0000107812 */ /* 0x040fe200078ec0ff */
[----:B------:R-:W-:Y:S01]  /*0190*/  IMAD.SHL.U32 R0, R0, 0x4, RZ ;  /* 0x0000000400007824 */ /* 0x000fe200078e00ff */
[----:B------:R-:W-:Y:S01]  /*01a0*/  ISETP.GE.AND P0, PT, R12, 0x4, PT ;  /* 0x000000040c00780c */ /* 0x000fe20003f06270 */
[----:B-----5:R-:W-:Y:S01]  /*01b0*/  IMAD.WIDE R10, R17, 0x4, R10 ;  /* 0x00000004110a7825 */ /* 0x020fe200078e020a */
[----:B------:R-:W-:Y:S02]  /*01c0*/  IADD3 R13, R15, -R16, RZ ;  /* 0x800000100f0d7210 */ /* 0x000fe40007ffe0ff */
[----:B------:R-:W-:Y:S01]  /*01d0*/  LOP3.LUT R17, R0, 0xfffffc00, RZ, 0xc0, !PT ;  /* 0xfffffc0000117812 */ /* 0x000fe200078ec0ff */
[----:B------:R-:W-:Y:S01]  /*01e0*/  IMAD.MOV.U32 R0, RZ, RZ, RZ ;  /* 0x000000ffff007224 */ /* 0x000fe200078e00ff */
[----:B------:R-:W-:-:S02]  /*01f0*/  LEA R12, R12, R13, 0x8 ;  /* 0x0000000d0c0c7211 */ /* 0x000fc400078e40ff */
[----:B------:R-:W-:Y:S02]  /*0200*/  SHF.R.S32.HI R15, RZ, 0x1, R14 ;  /* 0x00000001ff0f7819 */ /* 0x000fe4000001140e */
[----:B------:R-:W-:Y:S01]  /*0210*/  IADD3 R17, R12, R17, RZ ;  /* 0x000000110c117210 */ /* 0x000fe20007ffe0ff */
[----:B------:R-:W-:Y:S02]  /*0220*/  HFMA2.MMA R12, -RZ, RZ, 0, 0 ;  /* 0x00000000ff0c7435 */ /* 0x000fe400000001ff */
[----:B------:R5:W5:Y:S01]  /*0230*/  @!P0 LDG.E.EL R0, desc[UR4][R10.64] ;  /* 0x000000040a008981 */ /* 0x000b62000c2e1900 */
[----:B--2---:R-:W-:-:S04]  /*0240*/  IMAD.WIDE R14, R15, 0x4, R6 ;  /* 0x000000040f0e7825 */ /* 0x004fc800078e0206 */
[----:B---3--:R-:W-:Y:S01]  /*0250*/  IMAD.WIDE R6, R13, 0x4, R2 ;  /* 0x000000040d067825 */ /* 0x008fe200078e0202 */
[----:B------:R-:W-:Y:S02]  /*0260*/  CS2R R2, SRZ ;  /* 0x0000000000027805 */ /* 0x000fe4000001ff00 */
[----:B------:R-:W2:Y:S01]  /*0270*/  @!P0 LDG.E.EL R12, desc[UR4][R14.64] ;  /* 0x000000040e0c8981 */ /* 0x000ea2000c2e1900 */
[----:B-1----:R-:W-:-:S03]  /*0280*/  IMAD.WIDE R4, R17, 0x4, R4 ;  /* 0x0000000411047825 */ /* 0x002fc600078e0204 */
[----:B------:R-:W3:Y:S04]  /*0290*/  LDG.E.EL.64 R6, desc[UR4][R6.64] ;  /* 0x0000000406067981 */ /* 0x000ee8000c2e1b00 */
[----:B------:R-:W3:Y:S01]  /*02a0*/  @!P0 LDG.E.EL.64 R2, desc[UR4][R4.64] ;  /* 0x0000000404028981 */ /* 0x000ee2000c2e1b00 */
[----:B------:R-:W-:Y:S01]  /*02b0*/  BAR.SYNC.DEFER_BLOCKING 0x0 ;  /* 0x0000000000007b1d */ /* 0x000fe20000010000 */
[----:B----4-:R-:W-:Y:S01]  /*02c0*/  FADD R13, R8, -R8 ;  /* 0x80000008080d7221 */ /* 0x010fe20000000000 */
[----:B-----5:R-:W-:-:S03]  /*02d0*/  FADD R10, R9, -R9 ;  /* 0x80000009090a7221 */ /* 0x020fc60000000000 */
[-C--:B------:R-:W-:Y:S01]  /*02e0*/  FFMA R13, R13, R0.reuse, R8 ;  /* 0x000000000d0d7223 */ /* 0x080fe20000000008 */
[----:B------:R-:W-:-:S03]  /*02f0*/  FFMA R9, R10, R0, R9 ;  /* 0x000000000a097223 */ /* 0x000fc60000000009 */
[----:B------:R-:W-:Y:S01]  /*0300*/  FADD R0, R13, -R13 ;  /* 0x8000000d0d007221 */ /* 0x000fe20000000000 */
[----:B------:R-:W-:-:S03]  /*0310*/  FADD R8, R9, -R9 ;  /* 0x8000000909087221 */ /* 0x000fc60000000000 */
[-C--:B--2---:R-:W-:Y:S01]  /*0320*/  FFMA R0, R0, R12.reuse, R13 ;  /* 0x0000000c00007223 */ /* 0x084fe2000000000d */
[----:B------:R-:W-:Y:S01]  /*0330*/  FFMA R8, R8, R12, R9 ;  /* 0x0000000c08087223 */ /* 0x000fe20000000009 */
[----:B---3--:R-:W-:Y:S01]  /*0340*/  FADD R11, R6, R2 ;  /* 0x00000002060b7221 */ /* 0x008fe20000000000 */
[----:B------:R-:W-:-:S03]  /*0350*/  FADD R3, R7, R3 ;  /* 0x0000000307037221 */ /* 0x000fc60000000000 */
[----:B------:R-:W-:Y:S01]  /*0360*/  FADD R2, R0, R11 ;  /* 0x0000000b00027221 */ /* 0x000fe20000000000 */
[----:B------:R-:W-:Y:S01]  /*0370*/  FADD R3, R8, R3 ;  /* 0x0000000308037221 */ /* 0x000fe20000000000 */
[----:B------:R-:W-:Y:S06]  /*0380*/  @P0 EXIT ;  /* 0x000000000000094d */ /* 0x000fec0003800000 */
[----:B------:R-:W-:Y:S01]  /*0390*/  STG.E.64 desc[UR4][R4.64], R2 ;  /* 0x0000000204007986 */ /* 0x000fe2000c101b04 */
[----:B------:R-:W-:Y:S05]  /*03a0*/  EXIT ;  /* 0x000000000000794d */ /* 0x000fea0003800000 */
.L_x_0:
[----:B------:R-:W-:-:S00]  /*03b0*/  BRA `(.L_x_0) ;  /* 0xfffffffc00fc7947 */ /* 0x000fc0000383ffff */
[----:B------:R-:W-:-:S00]  /*03c0*/  NOP ;  /* 0x0000000000007918 */ /* 0x000fc00000000000 */
        /* <DEDUP_REMOVED lines=11> */
.L_x_1:


//--------------------- .nv.constant0.triton_poi_fused__unsafe_index_add_convolution_mul_sub_25 --------------------------
	.section	.nv.constant0.triton_poi_fused__unsafe_index_add_convolution_mul_sub_25,"a",@progbits
	.sectionflags	@""
	.align	4
.nv.constant0.triton_poi_fused__unsafe_index_add_convolution_mul_sub_25:
	.zero		608
